//
// Generated by NVIDIA NVVM Compiler
//
// Compiler Build ID: CL-36424714
// Cuda compilation tools, release 13.0, V13.0.88
// Based on NVVM 20.0.0
//

.version 9.0
.target sm_100
.address_size 64

	// .globl	maxpool

.visible .entry maxpool(
	.param .u64 .ptr .align 1 maxpool_param_0,
	.param .u64 .ptr .align 1 maxpool_param_1,
	.param .u32 maxpool_param_2,
	.param .u32 maxpool_param_3,
	.param .u32 maxpool_param_4
)
{
	.reg .pred 	%p<7>;
	.reg .b32 	%r<26>;
	.reg .b32 	%f<9>;
	.reg .b64 	%rd<11>;

	ld.param.u64 	%rd1, [maxpool_param_0];
	ld.param.u64 	%rd2, [maxpool_param_1];
	ld.param.u32 	%r5, [maxpool_param_2];
	ld.param.u32 	%r6, [maxpool_param_3];
	mov.u32 	%r7, %ctaid.x;
	mov.u32 	%r8, %ntid.x;
	mov.u32 	%r9, %tid.x;
	mad.lo.s32 	%r1, %r7, %r8, %r9;
	mov.u32 	%r10, %ctaid.y;
	mov.u32 	%r11, %ntid.y;
	mov.u32 	%r12, %tid.y;
	mad.lo.s32 	%r13, %r10, %r11, %r12;
	shr.u32 	%r14, %r5, 31;
	add.s32 	%r15, %r5, %r14;
	shr.s32 	%r16, %r15, 1;
	shr.u32 	%r17, %r6, 31;
	add.s32 	%r18, %r6, %r17;
	shr.s32 	%r4, %r18, 1;
	setp.ge.s32 	%p1, %r1, %r4;
	setp.ge.s32 	%p2, %r13, %r16;
	or.pred  	%p3, %p1, %p2;
	@%p3 bra 	$L__BB0_2;
	mov.u32 	%r19, %ctaid.z;
	cvta.to.global.u64 	%rd3, %rd2;
	cvta.to.global.u64 	%rd4, %rd1;
	shl.b32 	%r20, %r1, 1;
	shl.b32 	%r21, %r13, 1;
	mad.lo.s32 	%r22, %r5, %r19, %r21;
	mad.lo.s32 	%r23, %r22, %r6, %r20;
	mul.wide.s32 	%rd5, %r23, 4;
	add.s64 	%rd6, %rd4, %rd5;
	ld.global.f32 	%f1, [%rd6];
	max.f32 	%f2, %f1, 0fE0AD78EC;
	ld.global.f32 	%f3, [%rd6+4];
	setp.gt.f32 	%p4, %f3, %f2;
	selp.f32 	%f4, %f3, %f2, %p4;
	mul.wide.s32 	%rd7, %r6, 4;
	add.s64 	%rd8, %rd6, %rd7;
	ld.global.f32 	%f5, [%rd8];
	setp.gt.f32 	%p5, %f5, %f4;
	selp.f32 	%f6, %f5, %f4, %p5;
	ld.global.f32 	%f7, [%rd8+4];
	setp.gt.f32 	%p6, %f7, %f6;
	selp.f32 	%f8, %f7, %f6, %p6;
	mad.lo.s32 	%r24, %r16, %r19, %r13;
	mad.lo.s32 	%r25, %r24, %r4, %r1;
	mul.wide.s32 	%rd9, %r25, 4;
	add.s64 	%rd10, %rd3, %rd9;
	st.global.f32 	[%rd10], %f8;
$L__BB0_2:
	ret;

}


// ===== COMPILED SASS (sm_100) =====

	.target	sm_100

	.elftype	@"ET_EXEC"


//--------------------- .note.nv.tkinfo           --------------------------
	.section	.note.nv.tkinfo,"",@"SHT_NOTE"
	.sectionflags	@"SHF_NOTE_NV_TKINFO"
	.tkinfo
        /*0018*/ 	.word	0x00000002
        /*0030*/ 	.string	""
        /*0030*/ 	.string	"ptxas"
        /*0030*/ 	.string	"Cuda compilation tools, release 13.0, V13.0.88"
        /*0030*/ 	.string	"Build cuda_13.0.r13.0/compiler.36424714_0"
        /*0030*/ 	.string	"-arch sm_100 -m 64 "



//--------------------- .note.nv.cuinfo           --------------------------
	.section	.note.nv.cuinfo,"",@"SHT_NOTE"
	.sectionflags	@"SHF_NOTE_NV_CUINFO"
        /*0018*/ 	.short	0x0002
        /*001a*/ 	.short	0x0064
        /*001c*/ 	.short	0x0082
	.zero		2


//--------------------- .nv.info                  --------------------------
	.section	.nv.info,"",@"SHT_CUDA_INFO"
	.align	4


	//----- nvinfo : EIATTR_REGCOUNT
	.align		4
        /*0000*/ 	.byte	0x04, 0x2f
        /*0002*/ 	.short	(.L_1 - .L_0)
	.align		4
.L_0:
        /*0004*/ 	.word	index@(maxpool)
        /*0008*/ 	.word	0x00000014


	//----- nvinfo : EIATTR_FRAME_SIZE
	.align		4
.L_1:
        /*000c*/ 	.byte	0x04, 0x11
        /*000e*/ 	.short	(.L_3 - .L_2)
	.align		4
.L_2:
        /*0010*/ 	.word	index@(maxpool)
        /*0014*/ 	.word	0x00000000


	//----- nvinfo : EIATTR_MIN_STACK_SIZE
	.align		4
.L_3:
        /*0018*/ 	.byte	0x04, 0x12
        /*001a*/ 	.short	(.L_5 - .L_4)
	.align		4
.L_4:
        /*001c*/ 	.word	index@(maxpool)
        /*0020*/ 	.word	0x00000000
.L_5:


//--------------------- .nv.compat                --------------------------
	.section	.nv.compat,"",@"SHT_CUDA_COMPAT_INFO"
	.align	4
        /*0000*/ 	.byte	0x02, 0x09, 0x00, 0x00, 0x02, 0x02, 0x01, 0x00, 0x02, 0x05, 0x05, 0x00, 0x03, 0x07, 0x01, 0x01
        /*0010*/ 	.byte	0x02, 0x03, 0x00, 0x00, 0x02, 0x06, 0x01, 0x00, 0x04, 0x0b, 0x08, 0x00, 0x09, 0x00, 0x00, 0x00
        /*0020*/ 	.byte	0x00, 0x00, 0x00, 0x00


//--------------------- .nv.info.maxpool          --------------------------
	.section	.nv.info.maxpool,"",@"SHT_CUDA_INFO"
	.sectionflags	@""
	.align	4


	//----- nvinfo : EIATTR_CUDA_API_VERSION
	.align		4
        /*0000*/ 	.byte	0x04, 0x37
        /*0002*/ 	.short	(.L_7 - .L_6)
.L_6:
        /*0004*/ 	.word	0x00000082


	//----- nvinfo : EIATTR_KPARAM_INFO
	.align		4
.L_7:
        /*0008*/ 	.byte	0x04, 0x17
        /*000a*/ 	.short	(.L_9 - .L_8)
.L_8:
        /*000c*/ 	.word	0x00000000
        /*0010*/ 	.short	0x0004
        /*0012*/ 	.short	0x0018
        /*0014*/ 	.byte	0x00, 0xf0, 0x11, 0x00


	//----- nvinfo : EIATTR_KPARAM_INFO
	.align		4
.L_9:
        /*0018*/ 	.byte	0x04, 0x17
        /*001a*/ 	.short	(.L_11 - .L_10)
.L_10:
        /*001c*/ 	.word	0x00000000
        /*0020*/ 	.short	0x0003
        /*0022*/ 	.short	0x0014
        /*0024*/ 	.byte	0x00, 0xf0, 0x11, 0x00


	//----- nvinfo : EIATTR_KPARAM_INFO
	.align		4
.L_11:
        /*0028*/ 	.byte	0x04, 0x17
        /*002a*/ 	.short	(.L_13 - .L_12)
.L_12:
        /*002c*/ 	.word	0x00000000
        /*0030*/ 	.short	0x0002
        /*0032*/ 	.short	0x0010
        /*0034*/ 	.byte	0x00, 0xf0, 0x11, 0x00


	//----- nvinfo : EIATTR_KPARAM_INFO
	.align		4
.L_13:
        /*0038*/ 	.byte	0x04, 0x17
        /*003a*/ 	.short	(.L_15 - .L_14)
.L_14:
        /*003c*/ 	.word	0x00000000
        /*0040*/ 	.short	0x0001
        /*0042*/ 	.short	0x0008
        /*0044*/ 	.byte	0x00, 0xf5, 0x21, 0x00


	//----- nvinfo : EIATTR_KPARAM_INFO
	.align		4
.L_15:
        /*0048*/ 	.byte	0x04, 0x17
        /*004a*/ 	.short	(.L_17 - .L_16)
.L_16:
        /*004c*/ 	.word	0x00000000
        /*0050*/ 	.short	0x0000
        /*0052*/ 	.short	0x0000
        /*0054*/ 	.byte	0x00, 0xf5, 0x21, 0x00


	//----- nvinfo : EIATTR_SPARSE_MMA_MASK
	.align		4
.L_17:
        /*0058*/ 	.byte	0x03, 0x50
        /*005a*/ 	.short	0x0000


	//----- nvinfo : EIATTR_MAXREG_COUNT
	.align		4
        /*005c*/ 	.byte	0x03, 0x1b
        /*005e*/ 	.short	0x00ff


	//----- nvinfo : EIATTR_MERCURY_ISA_VERSION
	.align		4
        /*0060*/ 	.byte	0x03, 0x5f
        /*0062*/ 	.short	0x0101


	//----- nvinfo : EIATTR_VRC_CTA_INIT_COUNT
	.align		4
        /*0064*/ 	.byte	0x02, 0x4a
	.zero		1
	.zero		1


	//----- nvinfo : EIATTR_EXIT_INSTR_OFFSETS
	.align		4
        /*0068*/ 	.byte	0x04, 0x1c
        /*006a*/ 	.short	(.L_19 - .L_18)


	//   ....[0]....
.L_18:
        /*006c*/ 	.word	0x00000100


	//   ....[1]....
        /*0070*/ 	.word	0x000002a0


	//----- nvinfo : EIATTR_CBANK_PARAM_SIZE
	.align		4
.L_19:
        /*0074*/ 	.byte	0x03, 0x19
        /*0076*/ 	.short	0x001c


	//----- nvinfo : EIATTR_PARAM_CBANK
	.align		4
        /*0078*/ 	.byte	0x04, 0x0a
        /*007a*/ 	.short	(.L_21 - .L_20)
	.align		4
.L_20:
        /*007c*/ 	.word	index@(.nv.constant0.maxpool)
        /*0080*/ 	.short	0x0380
        /*0082*/ 	.short	0x001c


	//----- nvinfo : EIATTR_SW_WAR
	.align		4
.L_21:
        /*0084*/ 	.byte	0x04, 0x36
        /*0086*/ 	.short	(.L_23 - .L_22)
.L_22:
        /*0088*/ 	.word	0x00000008
.L_23:


//--------------------- .nv.callgraph             --------------------------
	.section	.nv.callgraph,"",@"SHT_CUDA_CALLGRAPH"
	.align	4
	.sectionentsize	8
	.align		4
        /*0000*/ 	.word	0x00000000
	.align		4
        /*0004*/ 	.word	0xffffffff
	.align		4
        /*0008*/ 	.word	0x00000000
	.align		4
        /*000c*/ 	.word	0xfffffffe
	.align		4
        /*0010*/ 	.word	0x00000000
	.align		4
        /*0014*/ 	.word	0xfffffffd
	.align		4
        /*0018*/ 	.word	0x00000000
	.align		4
        /*001c*/ 	.word	0xfffffffc


//--------------------- .text.maxpool             --------------------------
	.section	.text.maxpool,"ax",@progbits
	.align	128
        .global         maxpool
        .type           maxpool,@function
        .size           maxpool,(.L_x_1 - maxpool)
        .other          maxpool,@"STO_CUDA_ENTRY STV_DEFAULT"
maxpool:
.text.maxpool:
[----:B------:R-:W-:Y:S01]  /*0000*/  LDC R1, c[0x0][0x37c] ;  /* 0x0000df00ff017b82 */ /* 0x000fe20000000800 */
[----:B------:R-:W0:Y:S07]  /*0010*/  S2R R7, SR_TID.Y ;  /* 0x0000000000077919 */ /* 0x000e2e0000002200 */
[----:B------:R-:W1:Y:S01]  /*0020*/  LDC.64 R2, c[0x0][0x390] ;  /* 0x0000e400ff027b82 */ /* 0x000e620000000a00 */
[----:B------:R-:W2:Y:S07]  /*0030*/  S2R R6, SR_TID.X ;  /* 0x0000000000067919 */ /* 0x000eae0000002100 */
[----:B------:R-:W2:Y:S08]  /*0040*/  LDC R5, c[0x0][0x360] ;  /* 0x0000d800ff057b82 */ /* 0x000eb00000000800 */
[----:B------:R-:W0:Y:S08]  /*0050*/  S2UR UR5, SR_CTAID.Y ;  /* 0x00000000000579c3 */ /* 0x000e300000002600 */
[----:B------:R-:W0:Y:S01]  /*0060*/  LDC R8, c[0x0][0x364] ;  /* 0x0000d900ff087b82 */ /* 0x000e220000000800 */
[----:B-1----:R-:W-:-:S02]  /*0070*/  LEA.HI R0, R2, R2, RZ, 0x1 ;  /* 0x0000000202007211 */ /* 0x002fc400078f08ff */
[----:B------:R-:W-:Y:S02]  /*0080*/  LEA.HI R4, R3, R3, RZ, 0x1 ;  /* 0x0000000303047211 */ /* 0x000fe400078f08ff */
[----:B------:R-:W-:Y:S02]  /*0090*/  SHF.R.S32.HI R9, RZ, 0x1, R0 ;  /* 0x00000001ff097819 */ /* 0x000fe40000011400 */
[----:B------:R-:W-:Y:S01]  /*00a0*/  SHF.R.S32.HI R11, RZ, 0x1, R4 ;  /* 0x00000001ff0b7819 */ /* 0x000fe20000011404 */
[----:B------:R-:W2:Y:S01]  /*00b0*/  S2UR UR4, SR_CTAID.X ;  /* 0x00000000000479c3 */ /* 0x000ea20000002500 */
[----:B0-----:R-:W-:-:S05]  /*00c0*/  IMAD R8, R8, UR5, R7 ;  /* 0x0000000508087c24 */ /* 0x001fca000f8e0207 */
[----:B------:R-:W-:Y:S01]  /*00d0*/  ISETP.GE.AND P0, PT, R8, R9, PT ;  /* 0x000000090800720c */ /* 0x000fe20003f06270 */
[----:B--2---:R-:W-:-:S05]  /*00e0*/  IMAD R0, R5, UR4, R6 ;  /* 0x0000000405007c24 */ /* 0x004fca000f8e0206 */
[----:B------:R-:W-:-:S13]  /*00f0*/  ISETP.GE.OR P0, PT, R0, R11, P0 ;  /* 0x0000000b0000720c */ /* 0x000fda0000706670 */
[----:B------:R-:W-:Y:S05]  /*0100*/  @P0 EXIT ;  /* 0x000000000000094d */ /* 0x000fea0003800000 */
[----:B------:R-:W0:Y:S01]  /*0110*/  S2UR UR6, SR_CTAID.Z ;  /* 0x00000000000679c3 */ /* 0x000e220000002700 */
[----:B------:R-:W1:Y:S01]  /*0120*/  LDCU.64 UR4, c[0x0][0x358] ;  /* 0x00006b00ff0477ac */ /* 0x000e620008000a00 */
[----:B------:R-:W-:Y:S02]  /*0130*/  IMAD.SHL.U32 R7, R8, 0x2, RZ ;  /* 0x0000000208077824 */ /* 0x000fe400078e00ff */
[----:B------:R-:W-:-:S04]  /*0140*/  IMAD.SHL.U32 R6, R0, 0x2, RZ ;  /* 0x0000000200067824 */ /* 0x000fc800078e00ff */
[----:B------:R-:W2:Y:S01]  /*0150*/  LDC.64 R4, c[0x0][0x380] ;  /* 0x0000e000ff047b82 */ /* 0x000ea20000000a00 */
[----:B0-----:R-:W-:-:S04]  /*0160*/  IMAD R7, R2, UR6, R7 ;  /* 0x0000000602077c24 */ /* 0x001fc8000f8e0207 */
[----:B------:R-:W-:-:S04]  /*0170*/  IMAD R7, R7, R3, R6 ;  /* 0x0000000307077224 */ /* 0x000fc800078e0206 */
[----:B--2---:R-:W-:Y:S02]  /*0180*/  IMAD.WIDE R4, R7, 0x4, R4 ;  /* 0x0000000407047825 */ /* 0x004fe400078e0204 */
[----:B------:R-:W0:Y:S03]  /*0190*/  LDC.64 R6, c[0x0][0x388] ;  /* 0x0000e200ff067b82 */ /* 0x000e260000000a00 */
[----:B-1----:R-:W2:Y:S01]  /*01a0*/  LDG.E R10, desc[UR4][R4.64] ;  /* 0x00000004040a7981 */ /* 0x002ea2000c1e1900 */
[----:B------:R-:W-:-:S03]  /*01b0*/  IMAD.WIDE R2, R3, 0x4, R4 ;  /* 0x0000000403027825 */ /* 0x000fc600078e0204 */
[----:B------:R1:W3:Y:S04]  /*01c0*/  LDG.E R13, desc[UR4][R4.64+0x4] ;  /* 0x00000404040d7981 */ /* 0x0002e8000c1e1900 */
[----:B------:R-:W4:Y:S04]  /*01d0*/  LDG.E R15, desc[UR4][R2.64] ;  /* 0x00000004020f7981 */ /* 0x000f28000c1e1900 */
[----:B------:R-:W5:Y:S01]  /*01e0*/  LDG.E R17, desc[UR4][R2.64+0x4] ;  /* 0x0000040402117981 */ /* 0x000f62000c1e1900 */
[----:B------:R-:W-:-:S04]  /*01f0*/  IMAD R8, R9, UR6, R8 ;  /* 0x0000000609087c24 */ /* 0x000fc8000f8e0208 */
[----:B-1----:R-:W-:-:S04]  /*0200*/  IMAD R5, R11, R8, R0 ;  /* 0x000000080b057224 */ /* 0x002fc800078e0200 */
[----:B0-----:R-:W-:Y:S01]  /*0210*/  IMAD.WIDE R4, R5, 0x4, R6 ;  /* 0x0000000405047825 */ /* 0x001fe200078e0206 */
[----:B--2---:R-:W-:-:S04]  /*0220*/  FMNMX R10, R10, -1.00000002004087734272e+20, !PT ;  /* 0xe0ad78ec0a0a7809 */ /* 0x004fc80007800000 */
[----:B---3--:R-:W-:-:S04]  /*0230*/  FSETP.GT.AND P0, PT, R13, R10, PT ;  /* 0x0000000a0d00720b */ /* 0x008fc80003f04000 */
[----:B------:R-:W-:-:S04]  /*0240*/  FSEL R10, R13, R10, P0 ;  /* 0x0000000a0d0a7208 */ /* 0x000fc80000000000 */
[----:B----4-:R-:W-:-:S04]  /*0250*/  FSETP.GT.AND P0, PT, R15, R10, PT ;  /* 0x0000000a0f00720b */ /* 0x010fc80003f04000 */
[----:B------:R-:W-:-:S04]  /*0260*/  FSEL R10, R15, R10, P0 ;  /* 0x0000000a0f0a7208 */ /* 0x000fc80000000000 */
[----:B-----5:R-:W-:-:S04]  /*0270*/  FSETP.GT.AND P0, PT, R17, R10, PT ;  /* 0x0000000a1100720b */ /* 0x020fc80003f04000 */
[----:B------:R-:W-:-:S05]  /*0280*/  FSEL R17, R17, R10, P0 ;  /* 0x0000000a11117208 */ /* 0x000fca0000000000 */
[----:B------:R-:W-:Y:S01]  /*0290*/  STG.E desc[UR4][R4.64], R17 ;  /* 0x0000001104007986 */ /* 0x000fe2000c101904 */
[----:B------:R-:W-:Y:S05]  /*02a0*/  EXIT ;  /* 0x000000000000794d */ /* 0x000fea0003800000 */
.L_x_0:
[----:B------:R-:W-:-:S00]  /*02b0*/  BRA `(.L_x_0) ;  /* 0xfffffffc00fc7947 */ /* 0x000fc0000383ffff */
[----:B------:R-:W-:-:S00]  /*02c0*/  NOP ;  /* 0x0000000000007918 */ /* 0x000fc00000000000 */
        /* <DEDUP_REMOVED lines=11> */
.L_x_1:


//--------------------- .nv.shared.reserved.0     --------------------------
	.section	.nv.shared.reserved.0,"aw",@nobits
	.weak		__nv_reservedSMEM_offset_0_alias
	.size		__nv_reservedSMEM_offset_0_alias, 0, 64
	.other		__nv_reservedSMEM_offset_0_alias,@"STO_CUDA_RESERVED_SHARED STV_DEFAULT"
__nv_reservedSMEM_offset_0_alias:
	.zero		0
	.zero		64


//--------------------- .nv.constant0.maxpool     --------------------------
	.section	.nv.constant0.maxpool,"a",@progbits
	.sectionflags	@""
	.align	4
.nv.constant0.maxpool:
	.zero		924


//--------------------- SYMBOLS --------------------------

	.type		.nv.reservedSmem.offset0,@object
	.size		.nv.reservedSmem.offset0,0x4
